//
// Generated by NVIDIA NVVM Compiler
//
// Compiler Build ID: CL-36424714
// Cuda compilation tools, release 13.0, V13.0.88
// Based on NVVM 20.0.0
//

.version 9.0
.target sm_100
.address_size 64

	// .globl	_Z4testi

.visible .entry _Z4testi(
	.param .u32 _Z4testi_param_0
)
{


	ret;

}


// ===== COMPILED SASS (sm_100) =====

	.target	sm_100

	.elftype	@"ET_EXEC"


//--------------------- .note.nv.tkinfo           --------------------------
	.section	.note.nv.tkinfo,"",@"SHT_NOTE"
	.sectionflags	@"SHF_NOTE_NV_TKINFO"
	.tkinfo
        /*0018*/ 	.word	0x00000002
        /*0030*/ 	.string	""
        /*0030*/ 	.string	"ptxas"
        /*0030*/ 	.string	"Cuda compilation tools, release 13.0, V13.0.88"
        /*0030*/ 	.string	"Build cuda_13.0.r13.0/compiler.36424714_0"
        /*0030*/ 	.string	"-arch sm_100 -m 64 "



//--------------------- .note.nv.cuinfo           --------------------------
	.section	.note.nv.cuinfo,"",@"SHT_NOTE"
	.sectionflags	@"SHF_NOTE_NV_CUINFO"
        /*0018*/ 	.short	0x0002
        /*001a*/ 	.short	0x0064
        /*001c*/ 	.short	0x0082
	.zero		2


//--------------------- .nv.info                  --------------------------
	.section	.nv.info,"",@"SHT_CUDA_INFO"
	.align	4


	//----- nvinfo : EIATTR_REGCOUNT
	.align		4
        /*0000*/ 	.byte	0x04, 0x2f
        /*0002*/ 	.short	(.L_1 - .L_0)
	.align		4
.L_0:
        /*0004*/ 	.word	index@(_Z4testi)
        /*0008*/ 	.word	0x00000004


	//----- nvinfo : EIATTR_FRAME_SIZE
	.align		4
.L_1:
        /*000c*/ 	.byte	0x04, 0x11
        /*000e*/ 	.short	(.L_3 - .L_2)
	.align		4
.L_2:
        /*0010*/ 	.word	index@(_Z4testi)
        /*0014*/ 	.word	0x00000000


	//----- nvinfo : EIATTR_MIN_STACK_SIZE
	.align		4
.L_3:
        /*0018*/ 	.byte	0x04, 0x12
        /*001a*/ 	.short	(.L_5 - .L_4)
	.align		4
.L_4:
        /*001c*/ 	.word	index@(_Z4testi)
        /*0020*/ 	.word	0x00000000
.L_5:


//--------------------- .nv.compat                --------------------------
	.section	.nv.compat,"",@"SHT_CUDA_COMPAT_INFO"
	.align	4
        /*0000*/ 	.byte	0x02, 0x09, 0x00, 0x00, 0x02, 0x02, 0x01, 0x00, 0x02, 0x05, 0x05, 0x00, 0x03, 0x07, 0x01, 0x01
        /*0010*/ 	.byte	0x02, 0x03, 0x00, 0x00, 0x02, 0x06, 0x01, 0x00, 0x04, 0x0b, 0x08, 0x00, 0x09, 0x00, 0x00, 0x00
        /*0020*/ 	.byte	0x00, 0x00, 0x00, 0x00


//--------------------- .nv.info._Z4testi         --------------------------
	.section	.nv.info._Z4testi,"",@"SHT_CUDA_INFO"
	.sectionflags	@""
	.align	4


	//----- nvinfo : EIATTR_CUDA_API_VERSION
	.align		4
        /*0000*/ 	.byte	0x04, 0x37
        /*0002*/ 	.short	(.L_7 - .L_6)
.L_6:
        /*0004*/ 	.word	0x00000082


	//----- nvinfo : EIATTR_KPARAM_INFO
	.align		4
.L_7:
        /*0008*/ 	.byte	0x04, 0x17
        /*000a*/ 	.short	(.L_9 - .L_8)
.L_8:
        /*000c*/ 	.word	0x00000000
        /*0010*/ 	.short	0x0000
        /*0012*/ 	.short	0x0000
        /*0014*/ 	.byte	0x00, 0xf0, 0x11, 0x00


	//----- nvinfo : EIATTR_SPARSE_MMA_MASK
	.align		4
.L_9:
        /*0018*/ 	.byte	0x03, 0x50
        /*001a*/ 	.short	0x0000


	//----- nvinfo : EIATTR_MAXREG_COUNT
	.align		4
        /*001c*/ 	.byte	0x03, 0x1b
        /*001e*/ 	.short	0x00ff


	//----- nvinfo : EIATTR_MERCURY_ISA_VERSION
	.align		4
        /*0020*/ 	.byte	0x03, 0x5f
        /*0022*/ 	.short	0x0101


	//----- nvinfo : EIATTR_VRC_CTA_INIT_COUNT
	.align		4
        /*0024*/ 	.byte	0x02, 0x4a
	.zero		1
	.zero		1


	//----- nvinfo : EIATTR_EXIT_INSTR_OFFSETS
	.align		4
        /*0028*/ 	.byte	0x04, 0x1c
        /*002a*/ 	.short	(.L_11 - .L_10)


	//   ....[0]....
.L_10:
        /*002c*/ 	.word	0x00000010


	//----- nvinfo : EIATTR_CBANK_PARAM_SIZE
	.align		4
.L_11:
        /*0030*/ 	.byte	0x03, 0x19
        /*0032*/ 	.short	0x0004


	//----- nvinfo : EIATTR_PARAM_CBANK
	.align		4
        /*0034*/ 	.byte	0x04, 0x0a
        /*0036*/ 	.short	(.L_13 - .L_12)
	.align		4
.L_12:
        /*0038*/ 	.word	index@(.nv.constant0._Z4testi)
        /*003c*/ 	.short	0x0380
        /*003e*/ 	.short	0x0004


	//----- nvinfo : EIATTR_SW_WAR
	.align		4
.L_13:
        /*0040*/ 	.byte	0x04, 0x36
        /*0042*/ 	.short	(.L_15 - .L_14)
.L_14:
        /*0044*/ 	.word	0x00000008
.L_15:


//--------------------- .nv.callgraph             --------------------------
	.section	.nv.callgraph,"",@"SHT_CUDA_CALLGRAPH"
	.align	4
	.sectionentsize	8
	.align		4
        /*0000*/ 	.word	0x00000000
	.align		4
        /*0004*/ 	.word	0xffffffff
	.align		4
        /*0008*/ 	.word	0x00000000
	.align		4
        /*000c*/ 	.word	0xfffffffe
	.align		4
        /*0010*/ 	.word	0x00000000
	.align		4
        /*0014*/ 	.word	0xfffffffd
	.align		4
        /*0018*/ 	.word	0x00000000
	.align		4
        /*001c*/ 	.word	0xfffffffc


//--------------------- .text._Z4testi            --------------------------
	.section	.text._Z4testi,"ax",@progbits
	.align	128
        .global         _Z4testi
        .type           _Z4testi,@function
        .size           _Z4testi,(.L_x_1 - _Z4testi)
        .other          _Z4testi,@"STO_CUDA_ENTRY STV_DEFAULT"
_Z4testi:
.text._Z4testi:
[----:B------:R-:W-:Y:S01]  /*0000*/  LDC R1, c[0x0][0x37c] ;  /* 0x0000df00ff017b82 */ /* 0x000fe20000000800 */
[----:B------:R-:W-:Y:S05]  /*0010*/  EXIT ;  /* 0x000000000000794d */ /* 0x000fea0003800000 */
.L_x_0:
[----:B------:R-:W-:-:S00]  /*0020*/  BRA `(.L_x_0) ;  /* 0xfffffffc00fc7947 */ /* 0x000fc0000383ffff */
[----:B------:R-:W-:-:S00]  /*0030*/  NOP ;  /* 0x0000000000007918 */ /* 0x000fc00000000000 */
        /* <DEDUP_REMOVED lines=12> */
.L_x_1:


//--------------------- .nv.shared.reserved.0     --------------------------
	.section	.nv.shared.reserved.0,"aw",@nobits
	.weak		__nv_reservedSMEM_offset_0_alias
	.size		__nv_reservedSMEM_offset_0_alias, 0, 64
	.other		__nv_reservedSMEM_offset_0_alias,@"STO_CUDA_RESERVED_SHARED STV_DEFAULT"
__nv_reservedSMEM_offset_0_alias:
	.zero		0
	.zero		64


//--------------------- .nv.constant0._Z4testi    --------------------------
	.section	.nv.constant0._Z4testi,"a",@progbits
	.sectionflags	@""
	.align	4
.nv.constant0._Z4testi:
	.zero		900


//--------------------- SYMBOLS --------------------------

	.type		.nv.reservedSmem.offset0,@object
	.size		.nv.reservedSmem.offset0,0x4
